	.headerflags	@"EF_CUDA_TEXMODE_UNIFIED EF_CUDA_64BIT_ADDRESS EF_CUDA_ACCELERATORS EF_CUDA_SM90 EF_CUDA_VIRTUAL_SM(EF_CUDA_SM90)"
	.elftype	@"ET_EXEC"


//--------------------- .nv.info                  --------------------------
	.section	.nv.info,"",@"SHT_CUDA_INFO"
	.align	4


	//----- nvinfo : EIATTR_REGCOUNT
	.align		4
        /*0000*/ 	.byte	0x04, 0x2f
        /*0002*/ 	.short	(.L_1 - .L_0)
	.align		4
.L_0:
        /*0004*/ 	.word	index@(triton_poi_fused_cat_83)
        /*0008*/ 	.word	0x00000038


	//----- nvinfo : EIATTR_MIN_STACK_SIZE
	.align		4
.L_1:
        /*000c*/ 	.byte	0x04, 0x12
        /*000e*/ 	.short	(.L_3 - .L_2)
	.align		4
.L_2:
        /*0010*/ 	.word	index@(triton_poi_fused_cat_83)
        /*0014*/ 	.word	0x00000000


	//----- nvinfo : EIATTR_FRAME_SIZE
	.align		4
.L_3:
        /*0018*/ 	.byte	0x04, 0x11
        /*001a*/ 	.short	(.L_5 - .L_4)
	.align		4
.L_4:
        /*001c*/ 	.word	index@(triton_poi_fused_cat_83)
        /*0020*/ 	.word	0x00000000


	//----- nvinfo : EIATTR_MIN_STACK_SIZE
	.align		4
.L_5:
        /*0024*/ 	.byte	0x04, 0x12
        /*0026*/ 	.short	(.L_7 - .L_6)
	.align		4
.L_6:
        /*0028*/ 	.word	index@(triton_poi_fused_cat_83)
        /*002c*/ 	.word	0x00000000
.L_7:


//--------------------- .nv.info.triton_poi_fused_cat_83 --------------------------
	.section	.nv.info.triton_poi_fused_cat_83,"",@"SHT_CUDA_INFO"
	.sectionflags	@""
	.align	4


	//----- nvinfo : EIATTR_CUDA_API_VERSION
	.align		4
        /*0000*/ 	.byte	0x04, 0x37
        /*0002*/ 	.short	(.L_9 - .L_8)
.L_8:
        /*0004*/ 	.word	0x0000007c


	//----- nvinfo : EIATTR_KPARAM_INFO
	.align		4
.L_9:
        /*0008*/ 	.byte	0x04, 0x17
        /*000a*/ 	.short	(.L_11 - .L_10)
.L_10:
        /*000c*/ 	.word	0x00000000
        /*0010*/ 	.short	0x0009
        /*0012*/ 	.short	0x0048
        /*0014*/ 	.byte	0x00, 0xf0, 0x11, 0x00


	//----- nvinfo : EIATTR_KPARAM_INFO
	.align		4
.L_11:
        /*0018*/ 	.byte	0x04, 0x17
        /*001a*/ 	.short	(.L_13 - .L_12)
.L_12:
        /*001c*/ 	.word	0x00000000
        /*0020*/ 	.short	0x0008
        /*0022*/ 	.short	0x0040
        /*0024*/ 	.byte	0x00, 0xf4, 0x21, 0x00


	//----- nvinfo : EIATTR_KPARAM_INFO
	.align		4
.L_13:
        /*0028*/ 	.byte	0x04, 0x17
        /*002a*/ 	.short	(.L_15 - .L_14)
.L_14:
        /*002c*/ 	.word	0x00000000
        /*0030*/ 	.short	0x0007
        /*0032*/ 	.short	0x0038
        /*0034*/ 	.byte	0x00, 0xf4, 0x21, 0x00


	//----- nvinfo : EIATTR_KPARAM_INFO
	.align		4
.L_15:
        /*0038*/ 	.byte	0x04, 0x17
        /*003a*/ 	.short	(.L_17 - .L_16)
.L_16:
        /*003c*/ 	.word	0x00000000
        /*0040*/ 	.short	0x0006
        /*0042*/ 	.short	0x0030
        /*0044*/ 	.byte	0x00, 0xf4, 0x21, 0x00


	//----- nvinfo : EIATTR_KPARAM_INFO
	.align		4
.L_17:
        /*0048*/ 	.byte	0x04, 0x17
        /*004a*/ 	.short	(.L_19 - .L_18)
.L_18:
        /*004c*/ 	.word	0x00000000
        /*0050*/ 	.short	0x0005
        /*0052*/ 	.short	0x0028
        /*0054*/ 	.byte	0x00, 0xf4, 0x21, 0x00


	//----- nvinfo : EIATTR_KPARAM_INFO
	.align		4
.L_19:
        /*0058*/ 	.byte	0x04, 0x17
        /*005a*/ 	.short	(.L_21 - .L_20)
.L_20:
        /*005c*/ 	.word	0x00000000
        /*0060*/ 	.short	0x0004
        /*0062*/ 	.short	0x0020
        /*0064*/ 	.byte	0x00, 0xf4, 0x21, 0x00


	//----- nvinfo : EIATTR_KPARAM_INFO
	.align		4
.L_21:
        /*0068*/ 	.byte	0x04, 0x17
        /*006a*/ 	.short	(.L_23 - .L_22)
.L_22:
        /*006c*/ 	.word	0x00000000
        /*0070*/ 	.short	0x0003
        /*0072*/ 	.short	0x0018
        /*0074*/ 	.byte	0x00, 0xf4, 0x21, 0x00


	//----- nvinfo : EIATTR_KPARAM_INFO
	.align		4
.L_23:
        /*0078*/ 	.byte	0x04, 0x17
        /*007a*/ 	.short	(.L_25 - .L_24)
.L_24:
        /*007c*/ 	.word	0x00000000
        /*0080*/ 	.short	0x0002
        /*0082*/ 	.short	0x0010
        /*0084*/ 	.byte	0x00, 0xf4, 0x21, 0x00


	//----- nvinfo : EIATTR_KPARAM_INFO
	.align		4
.L_25:
        /*0088*/ 	.byte	0x04, 0x17
        /*008a*/ 	.short	(.L_27 - .L_26)
.L_26:
        /*008c*/ 	.word	0x00000000
        /*0090*/ 	.short	0x0001
        /*0092*/ 	.short	0x0008
        /*0094*/ 	.byte	0x00, 0xf4, 0x21, 0x00


	//----- nvinfo : EIATTR_KPARAM_INFO
	.align		4
.L_27:
        /*0098*/ 	.byte	0x04, 0x17
        /*009a*/ 	.short	(.L_29 - .L_28)
.L_28:
        /*009c*/ 	.word	0x00000000
        /*00a0*/ 	.short	0x0000
        /*00a2*/ 	.short	0x0000
        /*00a4*/ 	.byte	0x00, 0xf4, 0x21, 0x00


	//----- nvinfo : EIATTR_SPARSE_MMA_MASK
	.align		4
.L_29:
        /*00a8*/ 	.byte	0x03, 0x50
        /*00aa*/ 	.short	0x0000


	//----- nvinfo : EIATTR_MAXREG_COUNT
	.align		4
        /*00ac*/ 	.byte	0x03, 0x1b
        /*00ae*/ 	.short	0x00ff


	//----- nvinfo : EIATTR_EXIT_INSTR_OFFSETS
	.align		4
        /*00b0*/ 	.byte	0x04, 0x1c
        /*00b2*/ 	.short	(.L_31 - .L_30)


	//   ....[0]....
.L_30:
        /*00b4*/ 	.word	0x00001770


	//   ....[1]....
        /*00b8*/ 	.word	0x00001790


	//----- nvinfo : EIATTR_REQNTID
	.align		4
.L_31:
        /*00bc*/ 	.byte	0x04, 0x10
        /*00be*/ 	.short	(.L_33 - .L_32)
.L_32:
        /*00c0*/ 	.word	0x00000080
        /*00c4*/ 	.word	0x00000001
        /*00c8*/ 	.word	0x00000001


	//----- nvinfo : EIATTR_CBANK_PARAM_SIZE
	.align		4
.L_33:
        /*00cc*/ 	.byte	0x03, 0x19
        /*00ce*/ 	.short	0x004c


	//----- nvinfo : EIATTR_PARAM_CBANK
	.align		4
        /*00d0*/ 	.byte	0x04, 0x0a
        /*00d2*/ 	.short	(.L_35 - .L_34)
	.align		4
.L_34:
        /*00d4*/ 	.word	index@(.nv.constant0.triton_poi_fused_cat_83)
        /*00d8*/ 	.short	0x0210
        /*00da*/ 	.short	0x004c


	//----- nvinfo : EIATTR_SW_WAR
	.align		4
.L_35:
        /*00dc*/ 	.byte	0x04, 0x36
        /*00de*/ 	.short	(.L_37 - .L_36)
.L_36:
        /*00e0*/ 	.word	0x00000008
.L_37:


//--------------------- .nv.callgraph             --------------------------
	.section	.nv.callgraph,"",@"SHT_CUDA_CALLGRAPH"
	.align	4
	.sectionentsize	8
	.align		4
        /*0000*/ 	.word	0x00000000
	.align		4
        /*0004*/ 	.word	0xffffffff
	.align		4
        /*0008*/ 	.word	0x00000000
	.align		4
        /*000c*/ 	.word	0xfffffffe
	.align		4
        /*0010*/ 	.word	0x00000000
	.align		4
        /*0014*/ 	.word	0xfffffffd
	.align		4
        /*0018*/ 	.word	0x00000000
	.align		4
        /*001c*/ 	.word	0xfffffffc


//--------------------- .text.triton_poi_fused_cat_83 --------------------------
	.section	.text.triton_poi_fused_cat_83,"ax",@progbits
	.align	128
        .global         triton_poi_fused_cat_83
        .type           triton_poi_fused_cat_83,@function
        .size           triton_poi_fused_cat_83,(.L_x_1 - triton_poi_fused_cat_83)
        .other          triton_poi_fused_cat_83,@"STO_CUDA_ENTRY STV_DEFAULT"
triton_poi_fused_cat_83:
.text.triton_poi_fused_cat_83:
[----:B------:R-:W0:Y:S01]  /*0000*/  LDC R1, c[0x0][0x28] ;  /* 0x00000a00ff017b82 */ /* 0x000e220000000800 */
[----:B------:R-:W1:Y:S07]  /*0010*/  S2R R0, SR_TID.X ;  /* 0x0000000000007919 */ /* 0x000e6e0000002100 */
[----:B------:R-:W2:Y:S01]  /*0020*/  LDC.64 R26, c[0x0][0x220] ;  /* 0x00008800ff1a7b82 */ /* 0x000ea20000000a00 */
[----:B------:R-:W-:Y:S01]  /*0030*/  CS2R R22, SRZ ;  /* 0x0000000000167805 */ /* 0x000fe2000001ff00 */
[----:B------:R-:W-:Y:S01]  /*0040*/  ULDC.64 UR4, c[0x0][0x208] ;  /* 0x0000820000047ab9 */ /* 0x000fe20000000a00 */
[----:B------:R-:W3:Y:S05]  /*0050*/  S2R R5, SR_CTAID.X ;  /* 0x0000000000057919 */ /* 0x000eea0000002500 */
[----:B------:R-:W4:Y:S08]  /*0060*/  LDC.64 R18, c[0x0][0x228] ;  /* 0x00008a00ff127b82 */ /* 0x000f300000000a00 */
[----:B------:R-:W5:Y:S08]  /*0070*/  LDC.64 R30, c[0x0][0x238] ;  /* 0x00008e00ff1e7b82 */ /* 0x000f700000000a00 */
[----:B------:R-:W4:Y:S01]  /*0080*/  LDC.64 R20, c[0x0][0x210] ;  /* 0x00008400ff147b82 */ /* 0x000f220000000a00 */
[----:B-1----:R-:W-:-:S05]  /*0090*/  IMAD.SHL.U32 R0, R0, 0x4, RZ ;  /* 0x0000000400007824 */ /* 0x002fca00078e00ff */
[----:B------:R-:W-:-:S05]  /*00a0*/  LOP3.LUT R0, R0, 0x1fc, RZ, 0xc0, !PT ;  /* 0x000001fc00007812 */ /* 0x000fca00078ec0ff */
[----:B---3--:R-:W-:-:S04]  /*00b0*/  IMAD R5, R5, 0x200, R0 ;  /* 0x0000020005057824 */ /* 0x008fc800078e0200 */
[C---:B------:R-:W-:Y:S01]  /*00c0*/  IMAD.HI R0, R5.reuse, 0x532ae21d, RZ ;  /* 0x532ae21d05007827 */ /* 0x040fe200078e02ff */
[----:B------:R-:W-:-:S03]  /*00d0*/  ISETP.GE.AND P0, PT, R5, 0xc500, PT ;  /* 0x0000c5000500780c */ /* 0x000fc60003f06270 */
[----:B------:R-:W-:Y:S01]  /*00e0*/  VIADD R4, R5, 0x1 ;  /* 0x0000000105047836 */ /* 0x000fe20000000000 */
[----:B------:R-:W-:-:S03]  /*00f0*/  SHF.R.U32.HI R3, RZ, 0x1f, R0 ;  /* 0x0000001fff037819 */ /* 0x000fc60000011600 */
[----:B------:R-:W-:Y:S01]  /*0100*/  IMAD.HI R43, R4, 0x532ae21d, RZ ;  /* 0x532ae21d042b7827 */ /* 0x000fe200078e02ff */
[CC--:B------:R-:W-:Y:S02]  /*0110*/  LEA.HI.SX32 R11, R0.reuse, R3.reuse, 0x17 ;  /* 0x00000003000b7211 */ /* 0x0c0fe400078fbaff */
[----:B------:R-:W-:Y:S02]  /*0120*/  LEA.HI.SX32 R28, R0, R3, 0x1a ;  /* 0x00000003001c7211 */ /* 0x000fe400078fd2ff */
[----:B------:R-:W-:Y:S02]  /*0130*/  LEA.HI R2, R11, R11, RZ, 0x3 ;  /* 0x0000000b0b027211 */ /* 0x000fe400078f18ff */
[C---:B------:R-:W-:Y:S01]  /*0140*/  LEA.HI R7, R28.reuse, R28, RZ, 0x3 ;  /* 0x0000001c1c077211 */ /* 0x040fe200078f18ff */
[----:B------:R-:W-:Y:S01]  /*0150*/  IMAD R45, R28, -0xc5, R5 ;  /* 0xffffff3b1c2d7824 */ /* 0x000fe200078e0205 */
[----:B------:R-:W-:Y:S02]  /*0160*/  LOP3.LUT R6, R2, 0xfffffff8, RZ, 0xc0, !PT ;  /* 0xfffffff802067812 */ /* 0x000fe400078ec0ff */
[----:B------:R-:W-:-:S02]  /*0170*/  SHF.R.U32.HI R2, RZ, 0x1f, R43 ;  /* 0x0000001fff027819 */ /* 0x000fc4000001162b */
[----:B------:R-:W-:Y:S02]  /*0180*/  ISETP.GT.AND P5, PT, R45, 0x95, !P0 ;  /* 0x000000952d00780c */ /* 0x000fe400047a4270 */
[----:B------:R-:W-:Y:S02]  /*0190*/  LEA.HI.SX32 R43, R43, R2, 0x1a ;  /* 0x000000022b2b7211 */ /* 0x000fe400078fd2ff */
[----:B------:R-:W-:Y:S01]  /*01a0*/  LOP3.LUT R9, R7, 0xfffffff8, RZ, 0xc0, !PT ;  /* 0xfffffff807097812 */ /* 0x000fe200078ec0ff */
[----:B------:R-:W-:Y:S02]  /*01b0*/  IMAD.IADD R7, R11, 0x1, -R6 ;  /* 0x000000010b077824 */ /* 0x000fe400078e0a06 */
[----:B------:R-:W-:Y:S02]  /*01c0*/  IMAD R4, R43, -0xc5, R4 ;  /* 0xffffff3b2b047824 */ /* 0x000fe400078e0204 */
[----:B--2---:R-:W-:-:S03]  /*01d0*/  IMAD.WIDE R26, R7, 0x8, R26 ;  /* 0x00000008071a7825 */ /* 0x004fc600078e021a */
[----:B------:R-:W-:Y:S01]  /*01e0*/  ISETP.LT.AND P2, PT, R4, 0x96, !P0 ;  /* 0x000000960400780c */ /* 0x000fe20004741270 */
[----:B------:R-:W-:Y:S01]  /*01f0*/  IMAD.IADD R10, R28, 0x1, -R9 ;  /* 0x000000011c0a7824 */ /* 0x000fe200078e0a09 */
[----:B------:R-:W-:Y:S01]  /*0200*/  CS2R R8, SRZ ;  /* 0x0000000000087805 */ /* 0x000fe2000001ff00 */
[----:B------:R-:W2:Y:S01]  /*0210*/  @P5 LDG.E.EL.64 R22, desc[UR4][R26.64] ;  /* 0x000000041a165981 */ /* 0x000ea2000c2e1b00 */
[----:B------:R-:W-:Y:S02]  /*0220*/  IMAD R15, R43, 0x96, R4 ;  /* 0x000000962b0f7824 */ /* 0x000fe400078e0204 */
[----:B----4-:R-:W-:Y:S01]  /*0230*/  IMAD.WIDE R6, R10, 0x8, R18 ;  /* 0x000000080a067825 */ /* 0x010fe200078e0212 */
[----:B------:R-:W-:Y:S02]  /*0240*/  CS2R R12, SRZ ;  /* 0x00000000000c7805 */ /* 0x000fe4000001ff00 */
[----:B------:R-:W-:Y:S01]  /*0250*/  ISETP.GT.AND P3, PT, R4, 0x95, !P0 ;  /* 0x000000950400780c */ /* 0x000fe20004764270 */
[----:B------:R-:W-:Y:S01]  /*0260*/  IMAD.MOV.U32 R36, RZ, RZ, RZ ;  /* 0x000000ffff247224 */ /* 0x000fe200078e00ff */
[----:B------:R1:W3:Y:S01]  /*0270*/  @P5 LDG.E.EL.64 R8, desc[UR4][R6.64] ;  /* 0x0000000406085981 */ /* 0x0002e2000c2e1b00 */
[----:B-----5:R-:W-:Y:S01]  /*0280*/  IMAD.WIDE R24, R10, 0x8, R30 ;  /* 0x000000080a187825 */ /* 0x020fe200078e021e */
[----:B------:R-:W-:-:S03]  /*0290*/  SHF.R.S32.HI R34, RZ, 0x1f, R43 ;  /* 0x0000001fff227819 */ /* 0x000fc6000001142b */
[----:B0-----:R-:W-:Y:S01]  /*02a0*/  IMAD.WIDE R14, R15, 0x4, R20 ;  /* 0x000000040f0e7825 */ /* 0x001fe200078e0214 */
[----:B------:R0:W4:Y:S01]  /*02b0*/  @P5 LDG.E.EL.64 R12, desc[UR4][R24.64] ;  /* 0x00000004180c5981 */ /* 0x000122000c2e1b00 */
[----:B------:R-:W-:-:S03]  /*02c0*/  LEA.HI R2, R34, R43, RZ, 0x3 ;  /* 0x0000002b22027211 */ /* 0x000fc600078f18ff */
[----:B------:R5:W4:Y:S01]  /*02d0*/  @P2 LDG.E.EL R36, desc[UR4][R14.64] ;  /* 0x000000040e242981 */ /* 0x000b22000c2e1900 */
[----:B-1----:R-:W-:Y:S02]  /*02e0*/  CS2R R6, SRZ ;  /* 0x0000000000067805 */ /* 0x002fe4000001ff00 */
[----:B------:R-:W-:Y:S02]  /*02f0*/  LOP3.LUT R2, R2, 0xfffffff8, RZ, 0xc0, !PT ;  /* 0xfffffff802027812 */ /* 0x000fe400078ec0ff */
[----:B------:R-:W-:Y:S02]  /*0300*/  CS2R R16, SRZ ;  /* 0x0000000000107805 */ /* 0x000fe4000001ff00 */
[----:B------:R-:W4:Y:S01]  /*0310*/  @P3 LDG.E.EL.64 R6, desc[UR4][R26.64] ;  /* 0x000000041a063981 */ /* 0x000f22000c2e1b00 */
[----:B------:R-:W-:-:S04]  /*0320*/  IMAD.IADD R41, R43, 0x1, -R2 ;  /* 0x000000012b297824 */ /* 0x000fc800078e0a02 */
[----:B------:R-:W-:-:S05]  /*0330*/  IMAD.WIDE R32, R41, 0x8, R18 ;  /* 0x0000000829207825 */ /* 0x000fca00078e0212 */
[----:B------:R1:W4:Y:S01]  /*0340*/  @P3 LDG.E.EL.64 R16, desc[UR4][R32.64] ;  /* 0x0000000420103981 */ /* 0x000322000c2e1b00 */
[----:B------:R-:W-:-:S04]  /*0350*/  VIADD R29, R5, 0x2 ;  /* 0x00000002051d7836 */ /* 0x000fc80000000000 */
[----:B------:R-:W-:-:S05]  /*0360*/  IMAD.HI R2, R29, 0x532ae21d, RZ ;  /* 0x532ae21d1d027827 */ /* 0x000fca00078e02ff */
[----:B0-----:R-:W-:-:S04]  /*0370*/  SHF.R.U32.HI R25, RZ, 0x1f, R2 ;  /* 0x0000001fff197819 */ /* 0x001fc80000011602 */
[----:B------:R-:W-:Y:S02]  /*0380*/  LEA.HI.SX32 R2, R2, R25, 0x1a ;  /* 0x0000001902027211 */ /* 0x000fe400078fd2ff */
[----:B------:R-:W0:Y:S01]  /*0390*/  LDC.64 R24, c[0x0][0x218] ;  /* 0x00008600ff187b82 */ /* 0x000e220000000a00 */
[----:B-----5:R-:W-:Y:S02]  /*03a0*/  LEA.HI R15, R28, R28, RZ, 0x6 ;  /* 0x0000001c1c0f7211 */ /* 0x020fe400078f30ff */
[----:B------:R-:W-:Y:S01]  /*03b0*/  LEA.HI.SX32 R0, R0, R3, 0x14 ;  /* 0x0000000300007211 */ /* 0x000fe200078fa2ff */
[----:B------:R-:W-:Y:S01]  /*03c0*/  IMAD R3, R2, -0xc5, R29 ;  /* 0xffffff3b02037824 */ /* 0x000fe200078e021d */
[----:B------:R-:W-:Y:S02]  /*03d0*/  LEA.HI R34, R34, R43, RZ, 0x6 ;  /* 0x0000002b22227211 */ /* 0x000fe400078f30ff */
[----:B------:R-:W-:Y:S02]  /*03e0*/  LOP3.LUT R15, R15, 0xffffffc0, RZ, 0xc0, !PT ;  /* 0xffffffc00f0f7812 */ /* 0x000fe400078ec0ff */
[----:B------:R-:W-:-:S02]  /*03f0*/  ISETP.LT.AND P1, PT, R3, 0x96, !P0 ;  /* 0x000000960300780c */ /* 0x000fc40004721270 */
[----:B-1----:R-:W-:Y:S01]  /*0400*/  LOP3.LUT R32, R34, 0xffffffc0, RZ, 0xc0, !PT ;  /* 0xffffffc022207812 */ /* 0x002fe200078ec0ff */
[----:B------:R-:W-:Y:S01]  /*0410*/  IMAD.IADD R15, R28, 0x1, -R15 ;  /* 0x000000011c0f7824 */ /* 0x000fe200078e0a0f */
[----:B------:R-:W-:Y:S01]  /*0420*/  ISETP.GE.AND P4, PT, R45, 0x96, PT ;  /* 0x000000962d00780c */ /* 0x000fe20003f86270 */
[----:B------:R-:W-:Y:S02]  /*0430*/  IMAD R29, R2, 0x96, R3 ;  /* 0x00000096021d7824 */ /* 0x000fe400078e0203 */
[----:B------:R-:W-:Y:S02]  /*0440*/  IMAD R35, R28, 0x96, R45 ;  /* 0x000000961c237824 */ /* 0x000fe400078e022d */
[----:B------:R-:W-:Y:S02]  /*0450*/  IMAD.IADD R43, R43, 0x1, -R32 ;  /* 0x000000012b2b7824 */ /* 0x000fe400078e0a20 */
[----:B------:R-:W-:Y:S02]  /*0460*/  IMAD R32, R0, 0xbc0, R15 ;  /* 0x00000bc000207824 */ /* 0x000fe400078e020f */
[----:B------:R-:W-:Y:S01]  /*0470*/  VIADD R45, R45, 0xffffff6a ;  /* 0xffffff6a2d2d7836 */ /* 0x000fe20000000000 */
[----:B------:R-:W-:Y:S01]  /*0480*/  ISETP.LT.AND P6, PT, R5, 0xc500, !P4 ;  /* 0x0000c5000500780c */ /* 0x000fe200067c1270 */
[----:B------:R-:W-:-:S02]  /*0490*/  IMAD.MOV.U32 R14, RZ, RZ, RZ ;  /* 0x000000ffff0e7224 */ /* 0x000fc400078e00ff */
[----:B------:R-:W-:Y:S01]  /*04a0*/  IMAD.WIDE R28, R29, 0x4, R20 ;  /* 0x000000041d1c7825 */ /* 0x000fe200078e0214 */
[----:B------:R-:W-:-:S03]  /*04b0*/  SHF.R.S32.HI R37, RZ, 0x1f, R2 ;  /* 0x0000001fff257819 */ /* 0x000fc60000011402 */
[----:B------:R-:W-:Y:S01]  /*04c0*/  IMAD R33, R45, 0x40, R32 ;  /* 0x000000402d217824 */ /* 0x000fe200078e0220 */
[----:B------:R1:W5:Y:S01]  /*04d0*/  @P1 LDG.E.EL R14, desc[UR4][R28.64] ;  /* 0x000000041c0e1981 */ /* 0x000362000c2e1900 */
[----:B------:R-:W-:Y:S02]  /*04e0*/  IMAD.MOV.U32 R38, RZ, RZ, RZ ;  /* 0x000000ffff267224 */ /* 0x000fe400078e00ff */
[----:B0-----:R-:W-:-:S04]  /*04f0*/  IMAD.WIDE R32, R33, 0x4, R24 ;  /* 0x0000000421207825 */ /* 0x001fc800078e0218 */
[----:B------:R-:W-:-:S04]  /*0500*/  IMAD.WIDE R34, R35, 0x4, R20 ;  /* 0x0000000423227825 */ /* 0x000fc800078e0214 */
[----:B------:R-:W-:Y:S01]  /*0510*/  IMAD R43, R4, 0x40, R43 ;  /* 0x00000040042b7824 */ /* 0x000fe200078e022b */
[----:B------:R-:W5:Y:S03]  /*0520*/  @P6 LDG.E.EL R38, desc[UR4][R34.64] ;  /* 0x0000000422266981 */ /* 0x000f66000c2e1900 */
[----:B------:R-:W-:-:S04]  /*0530*/  IMAD R43, R0, 0xbc0, R43 ;  /* 0x00000bc0002b7824 */ /* 0x000fc800078e022b */
[----:B------:R-:W-:Y:S01]  /*0540*/  VIADD R43, R43, 0xffffda80 ;  /* 0xffffda802b2b7836 */ /* 0x000fe20000000000 */
[----:B--2---:R-:W-:-:S04]  /*0550*/  SEL R47, R23, RZ, P5 ;  /* 0x000000ff172f7207 */ /* 0x004fc80002800000 */
[----:B------:R-:W-:Y:S02]  /*0560*/  SHF.R.U32.HI R53, RZ, 0x1d, R47 ;  /* 0x0000001dff357819 */ /* 0x000fe4000001162f */
[----:B------:R-:W-:Y:S02]  /*0570*/  SEL R40, R22, RZ, P5 ;  /* 0x000000ff16287207 */ /* 0x000fe40002800000 */
[----:B---3--:R-:W-:Y:S02]  /*0580*/  SEL R9, R9, RZ, P5 ;  /* 0x000000ff09097207 */ /* 0x008fe40002800000 */
[----:B------:R-:W-:Y:S02]  /*0590*/  LOP3.LUT R53, R53, 0x4, RZ, 0xc0, !PT ;  /* 0x0000000435357812 */ /* 0x000fe400078ec0ff */
[----:B------:R-:W-:Y:S02]  /*05a0*/  SHF.R.U32.HI R49, RZ, 0x1d, R9 ;  /* 0x0000001dff317819 */ /* 0x000fe40000011609 */
[----:B----4-:R-:W-:-:S02]  /*05b0*/  SEL R22, R13, RZ, P5 ;  /* 0x000000ff0d167207 */ /* 0x010fc40002800000 */
[----:B------:R-:W-:Y:S02]  /*05c0*/  SEL R13, R36, RZ, P2 ;  /* 0x000000ff240d7207 */ /* 0x000fe40001000000 */
[----:B------:R-:W-:Y:S02]  /*05d0*/  IADD3 R53, P2, R53, R40, RZ ;  /* 0x0000002835357210 */ /* 0x000fe40007f5e0ff */
[----:B------:R-:W-:Y:S02]  /*05e0*/  SEL R42, R8, RZ, P5 ;  /* 0x000000ff082a7207 */ /* 0x000fe40002800000 */
[----:B------:R-:W-:Y:S01]  /*05f0*/  LOP3.LUT R49, R49, 0x4, RZ, 0xc0, !PT ;  /* 0x0000000431317812 */ /* 0x000fe200078ec0ff */
[----:B------:R-:W-:Y:S01]  /*0600*/  IMAD.X R47, RZ, RZ, R47, P2 ;  /* 0x000000ffff2f7224 */ /* 0x000fe200010e062f */
[----:B------:R-:W-:Y:S02]  /*0610*/  SHF.R.U32.HI R23, RZ, 0x1d, R22 ;  /* 0x0000001dff177819 */ /* 0x000fe40000011616 */
[----:B------:R-:W-:Y:S01]  /*0620*/  IADD3 R49, P2, R49, R42, RZ ;  /* 0x0000002a31317210 */ /* 0x000fe20007f5e0ff */
[----:B------:R-:W-:Y:S01]  /*0630*/  IMAD.MOV.U32 R8, RZ, RZ, RZ ;  /* 0x000000ffff087224 */ /* 0x000fe200078e00ff */
[----:B------:R-:W-:-:S02]  /*0640*/  SEL R51, R7, RZ, P3 ;  /* 0x000000ff07337207 */ /* 0x000fc40001800000 */
[----:B-1----:R-:W-:Y:S02]  /*0650*/  SEL R28, R12, RZ, P5 ;  /* 0x000000ff0c1c7207 */ /* 0x002fe40002800000 */
[----:B------:R-:W-:Y:S01]  /*0660*/  IADD3.X R12, RZ, R9, RZ, P2, !PT ;  /* 0x00000009ff0c7210 */ /* 0x000fe200017fe4ff */
[----:B------:R0:W2:Y:S01]  /*0670*/  @P5 LDG.E.EL R8, desc[UR4][R32.64] ;  /* 0x0000000420085981 */ /* 0x0000a2000c2e1900 */
[----:B------:R-:W-:Y:S02]  /*0680*/  LOP3.LUT R23, R23, 0x4, RZ, 0xc0, !PT ;  /* 0x0000000417177812 */ /* 0x000fe400078ec0ff */
[----:B------:R-:W-:Y:S02]  /*0690*/  SHF.R.U32.HI R7, RZ, 0x1d, R51 ;  /* 0x0000001dff077819 */ /* 0x000fe40000011633 */
[----:B------:R-:W-:Y:S02]  /*06a0*/  SEL R9, R6, RZ, P3 ;  /* 0x000000ff06097207 */ /* 0x000fe40001800000 */
[----:B------:R-:W-:-:S02]  /*06b0*/  LEA.HI R6, R37, R2, RZ, 0x6 ;  /* 0x0000000225067211 */ /* 0x000fc400078f30ff */
[----:B------:R-:W-:Y:S02]  /*06c0*/  IADD3 R23, P2, R23, R28, RZ ;  /* 0x0000001c17177210 */ /* 0x000fe40007f5e0ff */
[----:B0-----:R-:W-:Y:S01]  /*06d0*/  LOP3.LUT R32, R7, 0x4, RZ, 0xc0, !PT ;  /* 0x0000000407207812 */ /* 0x001fe200078ec0ff */
[----:B------:R-:W0:Y:S01]  /*06e0*/  LDC.64 R28, c[0x0][0x230] ;  /* 0x00008c00ff1c7b82 */ /* 0x000e220000000a00 */
[----:B------:R-:W-:Y:S02]  /*06f0*/  LOP3.LUT R7, R6, 0xffffffc0, RZ, 0xc0, !PT ;  /* 0xffffffc006077812 */ /* 0x000fe400078ec0ff */
[----:B------:R-:W-:Y:S02]  /*0700*/  SEL R34, R16, RZ, P3 ;  /* 0x000000ff10227207 */ /* 0x000fe40001800000 */
[----:B------:R-:W-:Y:S01]  /*0710*/  SEL R16, R17, RZ, P3 ;  /* 0x000000ff11107207 */ /* 0x000fe20001800000 */
[----:B------:R-:W-:Y:S01]  /*0720*/  IMAD.X R22, RZ, RZ, R22, P2 ;  /* 0x000000ffff167224 */ /* 0x000fe200010e0616 */
[----:B------:R-:W-:Y:S01]  /*0730*/  IADD3 R32, P2, R32, R9, RZ ;  /* 0x0000000920207210 */ /* 0x000fe20007f5e0ff */
[----:B------:R-:W-:Y:S01]  /*0740*/  IMAD.IADD R6, R2, 0x1, -R7 ;  /* 0x0000000102067824 */ /* 0x000fe200078e0a07 */
[----:B------:R-:W-:Y:S01]  /*0750*/  SHF.R.U32.HI R9, RZ, 0x1d, R16 ;  /* 0x0000001dff097819 */ /* 0x000fe20000011610 */
[----:B------:R-:W-:-:S02]  /*0760*/  VIADD R40, R5, 0x3 ;  /* 0x0000000305287836 */ /* 0x000fc40000000000 */
[----:B------:R-:W-:Y:S01]  /*0770*/  IMAD R17, R3, 0x40, R6 ;  /* 0x0000004003117824 */ /* 0x000fe200078e0206 */
[----:B------:R-:W-:Y:S02]  /*0780*/  LOP3.LUT R9, R9, 0x4, RZ, 0xc0, !PT ;  /* 0x0000000409097812 */ /* 0x000fe400078ec0ff */
[----:B------:R-:W-:Y:S01]  /*0790*/  CS2R R6, SRZ ;  /* 0x0000000000067805 */ /* 0x000fe2000001ff00 */
[----:B------:R-:W-:-:S04]  /*07a0*/  IMAD.WIDE R42, R43, 0x4, R24 ;  /* 0x000000042b2a7825 */ /* 0x000fc800078e0218 */
[----:B------:R-:W-:Y:S01]  /*07b0*/  IMAD R33, R12, 0xbc, RZ ;  /* 0x000000bc0c217824 */ /* 0x000fe200078e02ff */
[----:B------:R-:W-:Y:S01]  /*07c0*/  LEA.HI R12, R37, R2, RZ, 0x3 ;  /* 0x00000002250c7211 */ /* 0x000fe200078f18ff */
[----:B------:R-:W-:Y:S01]  /*07d0*/  IMAD.X R51, RZ, RZ, R51, P2 ;  /* 0x000000ffff337224 */ /* 0x000fe200010e0633 */
[----:B------:R-:W-:Y:S01]  /*07e0*/  IADD3 R9, P2, R9, R34, RZ ;  /* 0x0000002209097210 */ /* 0x000fe20007f5e0ff */
[----:B------:R-:W-:Y:S01]  /*07f0*/  IMAD.HI R37, R40, 0x532ae21d, RZ ;  /* 0x532ae21d28257827 */ /* 0x000fe200078e02ff */
[----:B------:R1:W3:Y:S03]  /*0800*/  @P3 LDG.E.EL R7, desc[UR4][R42.64] ;  /* 0x000000042a073981 */ /* 0x0002e6000c2e1900 */
[----:B------:R-:W-:Y:S01]  /*0810*/  IMAD.X R36, RZ, RZ, R16, P2 ;  /* 0x000000ffff247224 */ /* 0x000fe200010e0610 */
[----:B------:R-:W-:Y:S01]  /*0820*/  ISETP.GT.AND P2, PT, R3, 0x95, !P0 ;  /* 0x000000950300780c */ /* 0x000fe20004744270 */
[----:B------:R-:W-:Y:S01]  /*0830*/  IMAD R17, R0, 0xbc0, R17 ;  /* 0x00000bc000117824 */ /* 0x000fe200078e0211 */
[----:B-1----:R-:W-:-:S02]  /*0840*/  LOP3.LUT R43, R12, 0xfffffff8, RZ, 0xc0, !PT ;  /* 0xfffffff80c2b7812 */ /* 0x002fc400078ec0ff */
[----:B------:R-:W-:Y:S01]  /*0850*/  SHF.R.U32.HI R12, RZ, 0x1f, R37 ;  /* 0x0000001fff0c7819 */ /* 0x000fe20000011625 */
[----:B------:R-:W-:-:S03]  /*0860*/  VIADD R17, R17, 0xffffda80 ;  /* 0xffffda8011117836 */ /* 0x000fc60000000000 */
[----:B------:R-:W-:Y:S01]  /*0870*/  LEA.HI.SX32 R37, R37, R12, 0x1a ;  /* 0x0000000c25257211 */ /* 0x000fe200078fd2ff */
[----:B------:R-:W-:-:S03]  /*0880*/  IMAD.WIDE R34, R17, 0x4, R24 ;  /* 0x0000000411227825 */ /* 0x000fc600078e0218 */
[----:B------:R-:W-:Y:S01]  /*0890*/  SHF.R.S32.HI R12, RZ, 0x1f, R37 ;  /* 0x0000001fff0c7819 */ /* 0x000fe20000011425 */
[----:B------:R-:W-:Y:S01]  /*08a0*/  IMAD.IADD R43, R2, 0x1, -R43 ;  /* 0x00000001022b7824 */ /* 0x000fe200078e0a2b */
[----:B------:R1:W4:Y:S02]  /*08b0*/  @P2 LDG.E.EL R6, desc[UR4][R34.64] ;  /* 0x0000000422062981 */ /* 0x000324000c2e1900 */
[----:B------:R-:W-:Y:S01]  /*08c0*/  LEA.HI R2, R12, R37, RZ, 0x6 ;  /* 0x000000250c027211 */ /* 0x000fe200078f30ff */
[----:B0-----:R-:W-:-:S04]  /*08d0*/  IMAD.WIDE.U32 R16, R49, 0xbc, R28 ;  /* 0x000000bc31107825 */ /* 0x001fc800078e001c */
[----:B------:R-:W-:Y:S01]  /*08e0*/  IMAD.IADD R17, R17, 0x1, R33 ;  /* 0x0000000111117824 */ /* 0x000fe200078e0221 */
[----:B-1----:R-:W-:Y:S01]  /*08f0*/  LOP3.LUT R34, R2, 0xffffffc0, RZ, 0xc0, !PT ;  /* 0xffffffc002227812 */ /* 0x002fe200078ec0ff */
[----:B------:R-:W-:-:S03]  /*0900*/  IMAD.WIDE R48, R41, 0x8, R30 ;  /* 0x0000000829307825 */ /* 0x000fc600078e021e */
[----:B------:R-:W-:Y:S02]  /*0910*/  IADD3 R33, R37, -R34, RZ ;  /* 0x8000002225217210 */ /* 0x000fe40007ffe0ff */
[----:B------:R-:W-:-:S06]  /*0920*/  CS2R R34, SRZ ;  /* 0x0000000000227805 */ /* 0x000fcc000001ff00 */
[----:B------:R0:W2:Y:S01]  /*0930*/  @P3 LDG.E.EL.64 R34, desc[UR4][R48.64] ;  /* 0x0000000430223981 */ /* 0x0000a2000c2e1b00 */
[----:B------:R-:W-:Y:S02]  /*0940*/  IMAD R47, R47, 0x2f0, RZ ;  /* 0x000002f02f2f7824 */ /* 0x000fe400078e02ff */
[----:B------:R-:W-:-:S04]  /*0950*/  IMAD.WIDE.U32 R16, R53, 0x2f0, R16 ;  /* 0x000002f035107825 */ /* 0x000fc800078e0010 */
[----:B------:R-:W-:Y:S02]  /*0960*/  IMAD R2, R37, -0xc5, R40 ;  /* 0xffffff3b25027824 */ /* 0x000fe400078e0228 */
[----:B------:R-:W-:Y:S02]  /*0970*/  IMAD.IADD R17, R17, 0x1, R47 ;  /* 0x0000000111117824 */ /* 0x000fe400078e022f */
[----:B------:R-:W-:Y:S02]  /*0980*/  IMAD R42, R0, 0x2f0, RZ ;  /* 0x000002f0002a7824 */ /* 0x000fe400078e02ff */
[----:B------:R-:W-:Y:S02]  /*0990*/  IMAD R33, R2, 0x40, R33 ;  /* 0x0000004002217824 */ /* 0x000fe400078e0221 */
[----:B------:R-:W-:-:S04]  /*09a0*/  IMAD.WIDE R16, R42, 0x4, R16 ;  /* 0x000000042a107825 */ /* 0x000fc800078e0210 */
[----:B------:R-:W-:Y:S02]  /*09b0*/  IMAD R44, R0, 0xbc0, R33 ;  /* 0x00000bc0002c7824 */ /* 0x000fe400078e0221 */
[----:B------:R-:W-:Y:S02]  /*09c0*/  IMAD R33, R22, 0xbc, RZ ;  /* 0x000000bc16217824 */ /* 0x000fe400078e02ff */
[----:B------:R-:W-:-:S04]  /*09d0*/  IMAD.WIDE.U32 R22, R23, 0xbc, R28 ;  /* 0x000000bc17167825 */ /* 0x000fc800078e001c */
[----:B------:R-:W-:Y:S02]  /*09e0*/  IMAD.MOV.U32 R0, RZ, RZ, RZ ;  /* 0x000000ffff007224 */ /* 0x000fe400078e00ff */
[----:B------:R-:W-:-:S04]  /*09f0*/  IMAD.WIDE R16, R45, 0x4, R16 ;  /* 0x000000042d107825 */ /* 0x000fc800078e0210 */
[----:B------:R-:W-:Y:S01]  /*0a00*/  IMAD.IADD R23, R23, 0x1, R33 ;  /* 0x0000000117177824 */ /* 0x000fe200078e0221 */
[----:B------:R1:W3:Y:S01]  /*0a10*/  @P5 LDG.E.EL R0, desc[UR4][R16.64] ;  /* 0x0000000410005981 */ /* 0x0002e2000c2e1900 */
[----:B------:R-:W-:Y:S01]  /*0a20*/  P2R R39, PR, RZ, 0x10 ;  /* 0x00000010ff277803 */ /* 0x000fe20000000000 */
[----:B------:R-:W-:-:S04]  /*0a30*/  IMAD.WIDE.U32 R22, R53, 0x2f0, R22 ;  /* 0x000002f035167825 */ /* 0x000fc800078e0016 */
[----:B------:R-:W-:Y:S02]  /*0a40*/  IMAD R53, R36, 0xbc, RZ ;  /* 0x000000bc24357824 */ /* 0x000fe400078e02ff */
[----:B------:R-:W-:Y:S01]  /*0a50*/  IMAD R51, R51, 0x2f0, RZ ;  /* 0x000002f033337824 */ /* 0x000fe200078e02ff */
[----:B------:R-:W-:-:S04]  /*0a60*/  LEA.HI R12, R12, R37, RZ, 0x3 ;  /* 0x000000250c0c7211 */ /* 0x000fc800078f18ff */
[----:B------:R-:W-:-:S05]  /*0a70*/  LOP3.LUT R12, R12, 0xfffffff8, RZ, 0xc0, !PT ;  /* 0xfffffff80c0c7812 */ /* 0x000fca00078ec0ff */
[C---:B------:R-:W-:Y:S02]  /*0a80*/  IMAD.IADD R12, R37.reuse, 0x1, -R12 ;  /* 0x00000001250c7824 */ /* 0x040fe400078e0a0c */
[----:B------:R-:W-:Y:S02]  /*0a90*/  IMAD R37, R37, 0x96, R2 ;  /* 0x0000009625257824 */ /* 0x000fe400078e0202 */
[----:B0-----:R-:W-:-:S04]  /*0aa0*/  IMAD.WIDE R48, R43, 0x8, R18 ;  /* 0x000000082b307825 */ /* 0x001fc800078e0212 */
[----:B------:R-:W-:Y:S01]  /*0ab0*/  IMAD.WIDE R20, R37, 0x4, R20 ;  /* 0x0000000425147825 */ /* 0x000fe200078e0214 */
[----:B------:R-:W-:-:S06]  /*0ac0*/  CS2R R36, SRZ ;  /* 0x0000000000247805 */ /* 0x000fcc000001ff00 */
[----:B------:R-:W3:Y:S01]  /*0ad0*/  @P2 LDG.E.EL.64 R36, desc[UR4][R48.64] ;  /* 0x0000000430242981 */ /* 0x000ee2000c2e1b00 */
[----:B--2---:R-:W-:-:S04]  /*0ae0*/  SEL R35, R35, RZ, P3 ;  /* 0x000000ff23237207 */ /* 0x004fc80001800000 */
[----:B------:R-:W-:Y:S02]  /*0af0*/  SHF.R.U32.HI R33, RZ, 0x1d, R35 ;  /* 0x0000001dff217819 */ /* 0x000fe40000011623 */
[----:B------:R-:W-:Y:S02]  /*0b00*/  SEL R34, R34, RZ, P3 ;  /* 0x000000ff22227207 */ /* 0x000fe40001800000 */
[----:B-1----:R-:W-:-:S04]  /*0b10*/  LOP3.LUT R17, R33, 0x4, RZ, 0xc0, !PT ;  /* 0x0000000421117812 */ /* 0x002fc800078ec0ff */
[----:B------:R-:W-:-:S05]  /*0b20*/  IADD3 R17, P4, R17, R34, RZ ;  /* 0x0000002211117210 */ /* 0x000fca0007f9e0ff */
[----:B------:R-:W-:Y:S02]  /*0b30*/  IMAD.X R33, RZ, RZ, R35, P4 ;  /* 0x000000ffff217224 */ /* 0x000fe400020e0623 */
[----:B------:R-:W-:-:S04]  /*0b40*/  IMAD.WIDE.U32 R34, R9, 0xbc, R28 ;  /* 0x000000bc09227825 */ /* 0x000fc800078e001c */
[----:B------:R-:W-:Y:S02]  /*0b50*/  IMAD.IADD R35, R35, 0x1, R53 ;  /* 0x0000000123237824 */ /* 0x000fe400078e0235 */
[----:B------:R-:W-:-:S04]  /*0b60*/  IMAD.WIDE.U32 R34, R32, 0x2f0, R34 ;  /* 0x000002f020227825 */ /* 0x000fc800078e0022 */
[----:B------:R-:W-:Y:S02]  /*0b70*/  IMAD.IADD R35, R35, 0x1, R51 ;  /* 0x0000000123237824 */ /* 0x000fe400078e0233 */
[----:B------:R-:W-:-:S04]  /*0b80*/  IMAD.WIDE R34, R42, 0x4, R34 ;  /* 0x000000042a227825 */ /* 0x000fc800078e0222 */
[----:B------:R-:W-:Y:S02]  /*0b90*/  IMAD.MOV.U32 R9, RZ, RZ, RZ ;  /* 0x000000ffff097224 */ /* 0x000fe400078e00ff */
[----:B------:R-:W-:-:S05]  /*0ba0*/  IMAD.WIDE R34, R4, 0x4, R34 ;  /* 0x0000000404227825 */ /* 0x000fca00078e0222 */
[----:B------:R0:W2:Y:S02]  /*0bb0*/  @P3 LDG.E.EL R9, desc[UR4][R34.64+-0x258] ;  /* 0xfffda80422093981 */ /* 0x0000a4000c2e1900 */
[----:B0-----:R-:W-:-:S06]  /*0bc0*/  CS2R R34, SRZ ;  /* 0x0000000000227805 */ /* 0x001fcc000001ff00 */
[----:B------:R-:W2:Y:S01]  /*0bd0*/  @P2 LDG.E.EL.64 R34, desc[UR4][R26.64] ;  /* 0x000000041a222981 */ /* 0x000ea2000c2e1b00 */
[----:B------:R-:W-:Y:S02]  /*0be0*/  IMAD.IADD R23, R47, 0x1, R23 ;  /* 0x000000012f177824 */ /* 0x000fe400078e0217 */
[----:B------:R-:W-:-:S04]  /*0bf0*/  IMAD.WIDE.U32 R52, R17, 0xbc, R28 ;  /* 0x000000bc11347825 */ /* 0x000fc800078e001c */
[----:B------:R-:W-:Y:S01]  /*0c00*/  IMAD.WIDE R22, R42, 0x4, R22 ;  /* 0x000000042a167825 */ /* 0x000fe200078e0216 */
[----:B---3--:R-:W-:-:S03]  /*0c10*/  SEL R47, R37, RZ, P2 ;  /* 0x000000ff252f7207 */ /* 0x008fc60001000000 */
[----:B------:R-:W-:Y:S01]  /*0c20*/  IMAD.WIDE R22, R45, 0x4, R22 ;  /* 0x000000042d167825 */ /* 0x000fe200078e0216 */
[----:B------:R-:W-:Y:S02]  /*0c30*/  SHF.R.U32.HI R49, RZ, 0x1d, R47 ;  /* 0x0000001dff317819 */ /* 0x000fe4000001162f */
[----:B------:R-:W-:Y:S02]  /*0c40*/  SEL R36, R36, RZ, P2 ;  /* 0x000000ff24247207 */ /* 0x000fe40001000000 */
[----:B------:R-:W-:Y:S02]  /*0c50*/  LOP3.LUT R49, R49, 0x4, RZ, 0xc0, !PT ;  /* 0x0000000431317812 */ /* 0x000fe400078ec0ff */
[----:B-----5:R-:W-:Y:S02]  /*0c60*/  SEL R14, R14, RZ, P1 ;  /* 0x000000ff0e0e7207 */ /* 0x020fe40000800000 */
[----:B------:R-:W-:Y:S02]  /*0c70*/  P2R R46, PR, RZ, 0x8 ;  /* 0x00000008ff2e7803 */ /* 0x000fe40000000000 */
[----:B------:R-:W-:Y:S01]  /*0c80*/  IADD3 R49, P3, R49, R36, RZ ;  /* 0x0000002431317210 */ /* 0x000fe20007f7e0ff */
[----:B------:R-:W-:Y:S01]  /*0c90*/  IMAD.WIDE R36, R43, 0x8, R30 ;  /* 0x000000082b247825 */ /* 0x000fe200078e021e */
[----:B--2---:R-:W-:-:S04]  /*0ca0*/  SEL R17, R35, RZ, P2 ;  /* 0x000000ff23117207 */ /* 0x004fc80001000000 */
[----:B------:R-:W-:Y:S02]  /*0cb0*/  SHF.R.U32.HI R45, RZ, 0x1d, R17 ;  /* 0x0000001dff2d7819 */ /* 0x000fe40000011611 */
[----:B------:R-:W-:Y:S02]  /*0cc0*/  SEL R34, R34, RZ, P2 ;  /* 0x000000ff22227207 */ /* 0x000fe40001000000 */
[----:B------:R-:W-:-:S04]  /*0cd0*/  LOP3.LUT R45, R45, 0x4, RZ, 0xc0, !PT ;  /* 0x000000042d2d7812 */ /* 0x000fc800078ec0ff */
[----:B------:R-:W-:Y:S02]  /*0ce0*/  IADD3 R45, P1, R45, R34, RZ ;  /* 0x000000222d2d7210 */ /* 0x000fe40007f3e0ff */
[----:B------:R-:W-:-:S06]  /*0cf0*/  CS2R R34, SRZ ;  /* 0x0000000000227805 */ /* 0x000fcc000001ff00 */
[----:B------:R-:W2:Y:S01]  /*0d00*/  @P2 LDG.E.EL.64 R34, desc[UR4][R36.64] ;  /* 0x0000000424222981 */ /* 0x000ea2000c2e1b00 */
[----:B------:R-:W-:Y:S02]  /*0d10*/  IMAD R33, R33, 0xbc, RZ ;  /* 0x000000bc21217824 */ /* 0x000fe400078e02ff */
[----:B------:R-:W-:Y:S01]  /*0d20*/  IMAD.X R17, RZ, RZ, R17, P1 ;  /* 0x000000ffff117224 */ /* 0x000fe200008e0611 */
[----:B------:R-:W-:Y:S01]  /*0d30*/  ISETP.GT.AND P1, PT, R2, 0x95, !P0 ;  /* 0x000000950200780c */ /* 0x000fe20004724270 */
[----:B------:R-:W-:Y:S02]  /*0d40*/  IMAD.IADD R53, R53, 0x1, R33 ;  /* 0x0000000135357824 */ /* 0x000fe400078e0221 */
[----:B------:R-:W-:Y:S01]  /*0d50*/  IMAD.WIDE.U32 R32, R32, 0x2f0, R52 ;  /* 0x000002f020207825 */ /* 0x000fe200078e0034 */
[----:B------:R-:W-:-:S03]  /*0d60*/  P2R R16, PR, RZ, 0x20 ;  /* 0x00000020ff107803 */ /* 0x000fc60000000000 */
[----:B------:R-:W-:Y:S01]  /*0d70*/  IMAD.WIDE R52, R12, 0x8, R18 ;  /* 0x000000080c347825 */ /* 0x000fe200078e0212 */
[----:B------:R-:W-:-:S06]  /*0d80*/  CS2R R18, SRZ ;  /* 0x0000000000127805 */ /* 0x000fcc000001ff00 */
[----:B------:R-:W3:Y:S01]  /*0d90*/  @P1 LDG.E.EL.64 R18, desc[UR4][R52.64] ;  /* 0x0000000434121981 */ /* 0x000ee2000c2e1b00 */
[----:B--2---:R-:W-:-:S04]  /*0da0*/  SEL R48, R35, RZ, P2 ;  /* 0x000000ff23307207 */ /* 0x004fc80001000000 */
[----:B------:R-:W-:Y:S02]  /*0db0*/  SHF.R.U32.HI R50, RZ, 0x1d, R48 ;  /* 0x0000001dff327819 */ /* 0x000fe40000011630 */
[----:B------:R-:W-:Y:S02]  /*0dc0*/  SEL R34, R34, RZ, P2 ;  /* 0x000000ff22227207 */ /* 0x000fe40001000000 */
[----:B------:R-:W-:-:S04]  /*0dd0*/  LOP3.LUT R50, R50, 0x4, RZ, 0xc0, !PT ;  /* 0x0000000432327812 */ /* 0x000fc800078ec0ff */
[----:B------:R-:W-:Y:S01]  /*0de0*/  IADD3 R50, P5, R50, R34, RZ ;  /* 0x0000002232327210 */ /* 0x000fe20007fbe0ff */
[----:B------:R-:W-:Y:S01]  /*0df0*/  IMAD.WIDE R34, R12, 0x8, R30 ;  /* 0x000000080c227825 */ /* 0x000fe200078e021e */
[----:B------:R-:W-:-:S06]  /*0e00*/  CS2R R30, SRZ ;  /* 0x00000000001e7805 */ /* 0x000fcc000001ff00 */
[----:B------:R-:W2:Y:S01]  /*0e10*/  @P1 LDG.E.EL.64 R30, desc[UR4][R34.64] ;  /* 0x00000004221e1981 */ /* 0x000ea2000c2e1b00 */
[----:B---3--:R-:W-:-:S04]  /*0e20*/  SEL R36, R19, RZ, P1 ;  /* 0x000000ff13247207 */ /* 0x008fc80000800000 */
[----:B------:R-:W-:Y:S02]  /*0e30*/  SHF.R.U32.HI R37, RZ, 0x1d, R36 ;  /* 0x0000001dff257819 */ /* 0x000fe40000011624 */
[----:B------:R-:W-:Y:S02]  /*0e40*/  SEL R18, R18, RZ, P1 ;  /* 0x000000ff12127207 */ /* 0x000fe40000800000 */
[----:B------:R-:W-:Y:S02]  /*0e50*/  LOP3.LUT R37, R37, 0x4, RZ, 0xc0, !PT ;  /* 0x0000000425257812 */ /* 0x000fe400078ec0ff */
[----:B------:R-:W-:Y:S02]  /*0e60*/  P2R R15, PR, RZ, 0x40 ;  /* 0x00000040ff0f7803 */ /* 0x000fe40000000000 */
[----:B------:R-:W-:Y:S02]  /*0e70*/  IADD3 R37, P6, R37, R18, RZ ;  /* 0x0000001225257210 */ /* 0x000fe40007fde0ff */
[----:B--2---:R-:W-:-:S04]  /*0e80*/  SEL R52, R31, RZ, P1 ;  /* 0x000000ff1f347207 */ /* 0x004fc80000800000 */
[----:B------:R-:W-:Y:S02]  /*0e90*/  SHF.R.U32.HI R31, RZ, 0x1d, R52 ;  /* 0x0000001dff1f7819 */ /* 0x000fe40000011634 */
[----:B------:R-:W-:Y:S02]  /*0ea0*/  SEL R18, R30, RZ, P1 ;  /* 0x000000ff1e127207 */ /* 0x000fe40000800000 */
[----:B------:R-:W-:-:S04]  /*0eb0*/  LOP3.LUT R31, R31, 0x4, RZ, 0xc0, !PT ;  /* 0x000000041f1f7812 */ /* 0x000fc800078ec0ff */
[----:B------:R-:W-:Y:S02]  /*0ec0*/  IADD3 R31, P4, R31, R18, RZ ;  /* 0x000000121f1f7210 */ /* 0x000fe40007f9e0ff */
[----:B------:R-:W-:-:S06]  /*0ed0*/  CS2R R18, SRZ ;  /* 0x0000000000127805 */ /* 0x000fcc000001ff00 */
[----:B------:R0:W2:Y:S01]  /*0ee0*/  @P1 LDG.E.EL.64 R18, desc[UR4][R26.64] ;  /* 0x000000041a121981 */ /* 0x0000a2000c2e1b00 */
[----:B------:R-:W-:Y:S01]  /*0ef0*/  P2R R40, PR, RZ, 0x8 ;  /* 0x00000008ff287803 */ /* 0x000fe20000000000 */
[----:B------:R-:W-:Y:S01]  /*0f00*/  IMAD.X R48, RZ, RZ, R48, P5 ;  /* 0x000000ffff307224 */ /* 0x000fe200028e0630 */
[----:B------:R-:W-:Y:S01]  /*0f10*/  ISETP.NE.AND P5, PT, R16, RZ, PT ;  /* 0x000000ff1000720c */ /* 0x000fe20003fa5270 */
[----:B0-----:R-:W-:Y:S02]  /*0f20*/  IMAD R27, R17, 0x2f0, RZ ;  /* 0x000002f0111b7824 */ /* 0x001fe400078e02ff */
[----:B------:R-:W-:Y:S01]  /*0f30*/  IMAD.MOV.U32 R26, RZ, RZ, RZ ;  /* 0x000000ffff1a7224 */ /* 0x000fe200078e00ff */
[----:B------:R-:W-:Y:S01]  /*0f40*/  LEA.HI R11, R11, R11, RZ, 0x3 ;  /* 0x0000000b0b0b7211 */ /* 0x000fe200078f18ff */
[----:B------:R-:W-:Y:S02]  /*0f50*/  IMAD.IADD R33, R51, 0x1, R33 ;  /* 0x0000000133217824 */ /* 0x000fe400078e0221 */
[----:B------:R-:W-:-:S04]  /*0f60*/  IMAD.WIDE R32, R42, 0x4, R32 ;  /* 0x000000042a207825 */ /* 0x000fc800078e0220 */
[----:B------:R-:W-:Y:S01]  /*0f70*/  IMAD.WIDE R32, R4, 0x4, R32 ;  /* 0x0000000404207825 */ /* 0x000fe200078e0220 */
[----:B--2---:R-:W-:Y:S02]  /*0f80*/  SEL R35, R18, RZ, P1 ;  /* 0x000000ff12237207 */ /* 0x004fe40000800000 */
[----:B------:R-:W-:-:S04]  /*0f90*/  SEL R18, R19, RZ, P1 ;  /* 0x000000ff13127207 */ /* 0x000fc80000800000 */
[----:B------:R-:W-:-:S04]  /*0fa0*/  SHF.R.U32.HI R30, RZ, 0x1d, R18 ;  /* 0x0000001dff1e7819 */ /* 0x000fc80000011612 */
[----:B------:R-:W-:-:S04]  /*0fb0*/  LOP3.LUT R30, R30, 0x4, RZ, 0xc0, !PT ;  /* 0x000000041e1e7812 */ /* 0x000fc800078ec0ff */
[----:B------:R-:W-:-:S05]  /*0fc0*/  IADD3 R30, P3, R30, R35, RZ ;  /* 0x000000231e1e7210 */ /* 0x000fca0007f7e0ff */
[----:B------:R-:W-:Y:S01]  /*0fd0*/  IMAD.X R34, RZ, RZ, R18, P3 ;  /* 0x000000ffff227224 */ /* 0x000fe200018e0612 */
[----:B------:R-:W-:-:S04]  /*0fe0*/  ISETP.NE.AND P3, PT, R40, RZ, PT ;  /* 0x000000ff2800720c */ /* 0x000fc80003f65270 */
[----:B------:R-:W-:Y:S01]  /*0ff0*/  IADD3.X R47, RZ, R47, RZ, P3, !PT ;  /* 0x0000002fff2f7210 */ /* 0x000fe20001ffe4ff */
[----:B------:R-:W-:-:S04]  /*1000*/  IMAD.WIDE.U32 R18, R49, 0xbc, R28 ;  /* 0x000000bc31127825 */ /* 0x000fc800078e001c */
[----:B------:R-:W-:-:S04]  /*1010*/  IMAD R47, R47, 0xbc, RZ ;  /* 0x000000bc2f2f7824 */ /* 0x000fc800078e02ff */
[----:B------:R-:W-:Y:S02]  /*1020*/  IMAD.IADD R19, R19, 0x1, R47 ;  /* 0x0000000113137824 */ /* 0x000fe400078e022f */
[----:B------:R-:W-:-:S04]  /*1030*/  IMAD.WIDE.U32 R16, R45, 0x2f0, R18 ;  /* 0x000002f02d107825 */ /* 0x000fc800078e0012 */
[----:B------:R-:W-:Y:S02]  /*1040*/  IMAD.IADD R17, R17, 0x1, R27 ;  /* 0x0000000111117824 */ /* 0x000fe400078e021b */
[----:B------:R-:W-:-:S04]  /*1050*/  IMAD.WIDE R16, R42, 0x4, R16 ;  /* 0x000000042a107825 */ /* 0x000fc800078e0210 */
[----:B------:R-:W-:-:S05]  /*1060*/  IMAD.WIDE R16, R3, 0x4, R16 ;  /* 0x0000000403107825 */ /* 0x000fca00078e0210 */
[----:B------:R0:W2:Y:S01]  /*1070*/  @P2 LDG.E.EL R26, desc[UR4][R16.64+-0x258] ;  /* 0xfffda804101a2981 */ /* 0x0000a2000c2e1900 */
[----:B------:R-:W-:Y:S02]  /*1080*/  IMAD.X R35, RZ, RZ, R36, P6 ;  /* 0x000000ffff237224 */ /* 0x000fe400030e0624 */
[----:B0-----:R-:W-:-:S05]  /*1090*/  IMAD.HI R16, R5, 0x532ae21d, RZ ;  /* 0x532ae21d05107827 */ /* 0x001fca00078e02ff */
[----:B------:R-:W-:Y:S01]  /*10a0*/  SHF.R.U32.HI R17, RZ, 0x1f, R16 ;  /* 0x0000001fff117819 */ /* 0x000fe20000011610 */
[----:B------:R-:W-:-:S03]  /*10b0*/  IMAD.WIDE.U32 R18, R50, 0xbc, R28 ;  /* 0x000000bc32127825 */ /* 0x000fc600078e001c */
[----:B------:R-:W-:Y:S01]  /*10c0*/  LEA.HI.SX32 R17, R16, R17, 0x17 ;  /* 0x0000001110117211 */ /* 0x000fe200078fbaff */
[----:B------:R-:W-:Y:S01]  /*10d0*/  IMAD.WIDE.U32 R36, R37, 0xbc, R28 ;  /* 0x000000bc25247825 */ /* 0x000fe200078e001c */
[----:B------:R-:W-:-:S03]  /*10e0*/  LOP3.LUT R16, R11, 0xfffffff8, RZ, 0xc0, !PT ;  /* 0xfffffff80b107812 */ /* 0x000fc600078ec0ff */
[----:B------:R-:W-:-:S04]  /*10f0*/  IMAD.WIDE.U32 R28, R31, 0xbc, R28 ;  /* 0x000000bc1f1c7825 */ /* 0x000fc800078e001c */
[----:B------:R-:W-:Y:S02]  /*1100*/  IMAD.MOV.U32 R31, RZ, RZ, RZ ;  /* 0x000000ffff1f7224 */ /* 0x000fe400078e00ff */
[----:B------:R-:W-:Y:S02]  /*1110*/  IMAD.IADD R11, R17, 0x1, -R16 ;  /* 0x00000001110b7824 */ /* 0x000fe400078e0a10 */
[----:B------:R-:W0:Y:S02]  /*1120*/  LDC.64 R16, c[0x0][0x240] ;  /* 0x00009000ff107b82 */ /* 0x000e240000000a00 */
[----:B------:R1:W3:Y:S01]  /*1130*/  @P5 LDG.E.EL R31, desc[UR4][R22.64] ;  /* 0x00000004161f5981 */ /* 0x0002e2000c2e1900 */
[----:B------:R-:W-:Y:S01]  /*1140*/  ISETP.NE.AND P6, PT, R15, RZ, PT ;  /* 0x000000ff0f00720c */ /* 0x000fe20003fc5270 */
[----:B------:R-:W-:Y:S01]  /*1150*/  IMAD.X R15, RZ, RZ, R52, P4 ;  /* 0x000000ffff0f7224 */ /* 0x000fe200020e0634 */
[----:B------:R-:W-:Y:S02]  /*1160*/  ISETP.NE.AND P3, PT, R46, RZ, PT ;  /* 0x000000ff2e00720c */ /* 0x000fe40003f65270 */
[----:B------:R-:W-:Y:S01]  /*1170*/  ISETP.NE.AND P4, PT, R39, RZ, PT ;  /* 0x000000ff2700720c */ /* 0x000fe20003f85270 */
[----:B------:R-:W-:Y:S01]  /*1180*/  IMAD R39, R48, 0xbc, RZ ;  /* 0x000000bc30277824 */ /* 0x000fe200078e02ff */
[----:B-1----:R-:W1:Y:S01]  /*1190*/  LDC.64 R22, c[0x0][0x248] ;  /* 0x00009200ff167b82 */ /* 0x002e620000000a00 */
[----:B------:R-:W-:-:S02]  /*11a0*/  IMAD R35, R35, 0xbc, RZ ;  /* 0x000000bc23237824 */ /* 0x000fc400078e02ff */
[----:B------:R-:W-:Y:S02]  /*11b0*/  IMAD.IADD R19, R19, 0x1, R39 ;  /* 0x0000000113137824 */ /* 0x000fe400078e0227 */
[----:B------:R-:W-:Y:S02]  /*11c0*/  IMAD R15, R15, 0xbc, RZ ;  /* 0x000000bc0f0f7824 */ /* 0x000fe400078e02ff */
[----:B------:R-:W-:Y:S01]  /*11d0*/  IMAD.MOV.U32 R39, RZ, RZ, RZ ;  /* 0x000000ffff277224 */ /* 0x000fe200078e00ff */
[----:B------:R-:W-:Y:S01]  /*11e0*/  IADD3 R37, R37, R35, RZ ;  /* 0x0000002325257210 */ /* 0x000fe20007ffe0ff */
[----:B------:R-:W-:Y:S02]  /*11f0*/  IMAD.IADD R29, R29, 0x1, R15 ;  /* 0x000000011d1d7824 */ /* 0x000fe400078e020f */
[----:B------:R-:W-:Y:S02]  /*1200*/  IMAD.WIDE.U32 R18, R45, 0x2f0, R18 ;  /* 0x000002f02d127825 */ /* 0x000fe400078e0012 */
[----:B------:R5:W4:Y:S02]  /*1210*/  @P3 LDG.E.EL R39, desc[UR4][R32.64+-0x258] ;  /* 0xfffda80420273981 */ /* 0x000b24000c2e1900 */
[----:B------:R-:W-:-:S04]  /*1220*/  IMAD.WIDE.U32 R36, R30, 0x2f0, R36 ;  /* 0x000002f01e247825 */ /* 0x000fc800078e0024 */
[----:B------:R-:W-:-:S04]  /*1230*/  IMAD.WIDE.U32 R28, R30, 0x2f0, R28 ;  /* 0x000002f01e1c7825 */ /* 0x000fc800078e001c */
[----:B-----5:R-:W-:Y:S02]  /*1240*/  IMAD R33, R34, 0x2f0, RZ ;  /* 0x000002f022217824 */ /* 0x020fe400078e02ff */
[----:B------:R-:W-:Y:S02]  /*1250*/  VIADD R15, R44, 0xffffda80 ;  /* 0xffffda802c0f7836 */ /* 0x000fe40000000000 */
[----:B------:R-:W-:Y:S02]  /*1260*/  IMAD.IADD R19, R27, 0x1, R19 ;  /* 0x000000011b137824 */ /* 0x000fe400078e0213 */
[----:B------:R-:W-:Y:S02]  /*1270*/  IMAD.IADD R37, R37, 0x1, R33 ;  /* 0x0000000125257824 */ /* 0x000fe400078e0221 */
[----:B------:R-:W-:Y:S02]  /*1280*/  IMAD.IADD R29, R33, 0x1, R29 ;  /* 0x00000001211d7824 */ /* 0x000fe400078e021d */
[----:B------:R-:W-:-:S04]  /*1290*/  IMAD.WIDE R24, R15, 0x4, R24 ;  /* 0x000000040f187825 */ /* 0x000fc800078e0218 */
[----:B------:R-:W-:Y:S02]  /*12a0*/  IMAD.MOV.U32 R15, RZ, RZ, RZ ;  /* 0x000000ffff0f7224 */ /* 0x000fe400078e00ff */
[----:B0-----:R-:W-:-:S04]  /*12b0*/  IMAD.WIDE R32, R10, 0x4, R16 ;  /* 0x000000040a207825 */ /* 0x001fc800078e0210 */
[C---:B------:R-:W-:Y:S01]  /*12c0*/  IMAD.WIDE R18, R42.reuse, 0x4, R18 ;  /* 0x000000042a127825 */ /* 0x040fe200078e0212 */
[----:B------:R0:W5:Y:S03]  /*12d0*/  @P5 LDG.E.EL R15, desc[UR4][R32.64] ;  /* 0x00000004200f5981 */ /* 0x000166000c2e1900 */
[----:B------:R-:W-:-:S04]  /*12e0*/  IMAD.WIDE R36, R42, 0x4, R36 ;  /* 0x000000042a247825 */ /* 0x000fc800078e0224 */
[----:B------:R-:W-:-:S04]  /*12f0*/  IMAD.WIDE R28, R42, 0x4, R28 ;  /* 0x000000042a1c7825 */ /* 0x000fc800078e021c */
[----:B-1----:R-:W-:Y:S01]  /*1300*/  IMAD.WIDE R22, R11, 0x4, R22 ;  /* 0x000000040b167825 */ /* 0x002fe200078e0216 */
[----:B------:R-:W-:-:S03]  /*1310*/  CS2R R10, SRZ ;  /* 0x00000000000a7805 */ /* 0x000fc6000001ff00 */
[--C-:B------:R-:W-:Y:S01]  /*1320*/  IMAD.WIDE R34, R41, 0x4, R16.reuse ;  /* 0x0000000429227825 */ /* 0x100fe200078e0210 */
[----:B0-----:R-:W-:Y:S02]  /*1330*/  CS2R R32, SRZ ;  /* 0x0000000000207805 */ /* 0x001fe4000001ff00 */
[----:B------:R-:W5:Y:S01]  /*1340*/  @P5 LDG.E.EL R11, desc[UR4][R22.64] ;  /* 0x00000004160b5981 */ /* 0x000f62000c2e1900 */
[----:B------:R-:W-:Y:S01]  /*1350*/  IMAD.WIDE R40, R43, 0x4, R16 ;  /* 0x000000042b287825 */ /* 0x000fe200078e0210 */
[----:B------:R-:W-:Y:S02]  /*1360*/  CS2R R42, SRZ ;  /* 0x00000000002a7805 */ /* 0x000fe4000001ff00 */
[----:B------:R0:W5:Y:S01]  /*1370*/  @P3 LDG.E.EL R10, desc[UR4][R34.64] ;  /* 0x00000004220a3981 */ /* 0x000162000c2e1900 */
[----:B------:R-:W-:Y:S02]  /*1380*/  IMAD.MOV.U32 R30, RZ, RZ, RZ ;  /* 0x000000ffff1e7224 */ /* 0x000fe400078e00ff */
[----:B------:R-:W-:Y:S01]  /*1390*/  IMAD.WIDE R18, R3, 0x4, R18 ;  /* 0x0000000403127825 */ /* 0x000fe200078e0212 */
[----:B------:R-:W5:Y:S03]  /*13a0*/  @P3 LDG.E.EL R42, desc[UR4][R22.64] ;  /* 0x00000004162a3981 */ /* 0x000f66000c2e1900 */
[C---:B------:R-:W-:Y:S01]  /*13b0*/  IMAD.WIDE R36, R2.reuse, 0x4, R36 ;  /* 0x0000000402247825 */ /* 0x040fe200078e0224 */
[----:B------:R-:W5:Y:S03]  /*13c0*/  @P2 LDG.E.EL R32, desc[UR4][R18.64+-0x258] ;  /* 0xfffda80412202981 */ /* 0x000f66000c2e1900 */
[----:B------:R-:W-:Y:S01]  /*13d0*/  IMAD.WIDE R28, R2, 0x4, R28 ;  /* 0x00000004021c7825 */ /* 0x000fe200078e021c */
[----:B0-----:R-:W-:Y:S01]  /*13e0*/  CS2R R34, SRZ ;  /* 0x0000000000227805 */ /* 0x001fe2000001ff00 */
[----:B------:R-:W5:Y:S02]  /*13f0*/  @P1 LDG.E.EL R33, desc[UR4][R36.64+-0x258] ;  /* 0xfffda80424211981 */ /* 0x000f64000c2e1900 */
[----:B------:R-:W-:-:S02]  /*1400*/  IMAD.MOV.U32 R27, RZ, RZ, RZ ;  /* 0x000000ffff1b7224 */ /* 0x000fc400078e00ff */
[----:B------:R-:W-:Y:S01]  /*1410*/  IMAD.WIDE R16, R12, 0x4, R16 ;  /* 0x000000040c107825 */ /* 0x000fe200078e0210 */
[----:B------:R-:W5:Y:S01]  /*1420*/  @P1 LDG.E.EL R30, desc[UR4][R28.64+-0x258] ;  /* 0xfffda8041c1e1981 */ /* 0x000f62000c2e1900 */
[----:B------:R-:W-:Y:S02]  /*1430*/  SEL R12, R38, RZ, P6 ;  /* 0x000000ff260c7207 */ /* 0x000fe40003000000 */
[----:B------:R-:W-:Y:S01]  /*1440*/  ISETP.LT.AND P6, PT, R2, 0x96, !P0 ;  /* 0x000000960200780c */ /* 0x000fe200047c1270 */
[----:B------:R0:W5:Y:S04]  /*1450*/  @P2 LDG.E.EL R27, desc[UR4][R40.64] ;  /* 0x00000004281b2981 */ /* 0x000168000c2e1900 */
[----:B------:R-:W5:Y:S04]  /*1460*/  @P2 LDG.E.EL R43, desc[UR4][R22.64] ;  /* 0x00000004162b2981 */ /* 0x000f68000c2e1900 */
[----:B------:R1:W5:Y:S01]  /*1470*/  @P1 LDG.E.EL R34, desc[UR4][R16.64] ;  /* 0x0000000410221981 */ /* 0x000362000c2e1900 */
[----:B0-----:R-:W-:-:S03]  /*1480*/  IMAD.MOV.U32 R40, RZ, RZ, RZ ;  /* 0x000000ffff287224 */ /* 0x001fc600078e00ff */
[----:B------:R-:W5:Y:S01]  /*1490*/  @P1 LDG.E.EL R35, desc[UR4][R24.64] ;  /* 0x0000000418231981 */ /* 0x000f62000c2e1900 */
[----:B------:R-:W-:-:S03]  /*14a0*/  IMAD.MOV.U32 R38, RZ, RZ, RZ ;  /* 0x000000ffff267224 */ /* 0x000fc600078e00ff */
[----:B------:R-:W5:Y:S01]  /*14b0*/  @P1 LDG.E.EL R40, desc[UR4][R22.64] ;  /* 0x0000000416281981 */ /* 0x000f62000c2e1900 */
[----:B-1----:R-:W0:Y:S03]  /*14c0*/  LDC.64 R16, c[0x0][0x250] ;  /* 0x00009400ff107b82 */ /* 0x002e260000000a00 */
[----:B------:R-:W5:Y:S01]  /*14d0*/  @P6 LDG.E.EL R38, desc[UR4][R20.64] ;  /* 0x0000000414266981 */ /* 0x000f62000c2e1900 */
[----:B------:R-:W-:Y:S02]  /*14e0*/  SEL R8, R8, RZ, P5 ;  /* 0x000000ff08087207 */ /* 0x000fe40002800000 */
[----:B------:R-:W-:Y:S02]  /*14f0*/  SEL R0, R0, RZ, P5 ;  /* 0x000000ff00007207 */ /* 0x000fe40002800000 */
[----:B------:R-:W-:Y:S01]  /*1500*/  SEL R7, R7, RZ, P3 ;  /* 0x000000ff07077207 */ /* 0x000fe20001800000 */
[----:B0-----:R-:W-:Y:S01]  /*1510*/  IMAD.WIDE R16, R5, 0x4, R16 ;  /* 0x0000000405107825 */ /* 0x001fe200078e0210 */
[----:B--2---:R-:W-:-:S02]  /*1520*/  SEL R26, R26, RZ, P2 ;  /* 0x000000ff1a1a7207 */ /* 0x004fc40001000000 */
[----:B---3--:R-:W-:-:S05]  /*1530*/  SEL R31, R31, RZ, P5 ;  /* 0x000000ff1f1f7207 */ /* 0x008fca0002800000 */
[----:B------:R-:W-:Y:S01]  /*1540*/  FADD R31, -R0, R31 ;  /* 0x0000001f001f7221 */ /* 0x000fe20000000100 */
[----:B----4-:R-:W-:Y:S02]  /*1550*/  SEL R39, R39, RZ, P3 ;  /* 0x000000ff27277207 */ /* 0x010fe40001800000 */
[----:B-----5:R-:W-:Y:S02]  /*1560*/  SEL R18, R15, RZ, P5 ;  /* 0x000000ff0f127207 */ /* 0x020fe40002800000 */
[----:B------:R-:W-:Y:S02]  /*1570*/  SEL R11, R11, RZ, P5 ;  /* 0x000000ff0b0b7207 */ /* 0x000fe40002800000 */
[----:B------:R-:W-:Y:S02]  /*1580*/  ISETP.GE.AND P5, PT, R4, 0x96, PT ;  /* 0x000000960400780c */ /* 0x000fe40003fa6270 */
[----:B------:R-:W-:Y:S02]  /*1590*/  SEL R10, R10, RZ, P3 ;  /* 0x000000ff0a0a7207 */ /* 0x000fe40001800000 */
[----:B------:R-:W-:-:S02]  /*15a0*/  SEL R4, R9, RZ, P3 ;  /* 0x000000ff09047207 */ /* 0x000fc40001800000 */
[----:B------:R-:W-:Y:S02]  /*15b0*/  SEL R42, R42, RZ, P3 ;  /* 0x000000ff2a2a7207 */ /* 0x000fe40001800000 */
[----:B------:R-:W-:Y:S02]  /*15c0*/  ISETP.GE.AND P3, PT, R3, 0x96, PT ;  /* 0x000000960300780c */ /* 0x000fe40003f66270 */
[----:B------:R-:W-:Y:S02]  /*15d0*/  SEL R3, R32, RZ, P2 ;  /* 0x000000ff20037207 */ /* 0x000fe40001000000 */
[----:B------:R-:W-:Y:S02]  /*15e0*/  SEL R9, R6, RZ, P2 ;  /* 0x000000ff06097207 */ /* 0x000fe40001000000 */
[----:B------:R-:W-:Y:S02]  /*15f0*/  SEL R33, R33, RZ, P1 ;  /* 0x000000ff21217207 */ /* 0x000fe40000800000 */
[----:B------:R-:W-:Y:S01]  /*1600*/  SEL R30, R30, RZ, P1 ;  /* 0x000000ff1e1e7207 */ /* 0x000fe20000800000 */
[----:B------:R-:W-:Y:S01]  /*1610*/  FADD R39, -R4, R39 ;  /* 0x0000002704277221 */ /* 0x000fe20000000100 */
[----:B------:R-:W-:Y:S01]  /*1620*/  FADD R15, -R26, R3 ;  /* 0x000000031a0f7221 */ /* 0x000fe20000000100 */
[----:B------:R-:W-:-:S02]  /*1630*/  SEL R27, R27, RZ, P2 ;  /* 0x000000ff1b1b7207 */ /* 0x000fc40001000000 */
[----:B------:R-:W-:Y:S01]  /*1640*/  FADD R30, -R33, R30 ;  /* 0x0000001e211e7221 */ /* 0x000fe20000000100 */
[----:B------:R-:W-:Y:S02]  /*1650*/  SEL R43, R43, RZ, P2 ;  /* 0x000000ff2b2b7207 */ /* 0x000fe40001000000 */
[----:B------:R-:W-:Y:S02]  /*1660*/  ISETP.GE.AND P2, PT, R2, 0x96, PT ;  /* 0x000000960200780c */ /* 0x000fe40003f46270 */
[----:B------:R-:W-:Y:S01]  /*1670*/  SEL R34, R34, RZ, P1 ;  /* 0x000000ff22227207 */ /* 0x000fe20000800000 */
[----:B------:R-:W-:Y:S01]  /*1680*/  FFMA R3, R31, R18, R0 ;  /* 0x000000121f037223 */ /* 0x000fe20000000000 */
[----:B------:R-:W-:Y:S01]  /*1690*/  FFMA R0, R39, R10, R4 ;  /* 0x0000000a27007223 */ /* 0x000fe20000000004 */
[----:B------:R-:W-:Y:S01]  /*16a0*/  FFMA R2, R15, R27, R26 ;  /* 0x0000001b0f027223 */ /* 0x000fe2000000001a */
[----:B------:R-:W-:Y:S01]  /*16b0*/  SEL R35, R35, RZ, P1 ;  /* 0x000000ff23237207 */ /* 0x000fe20000800000 */
[----:B------:R-:W-:Y:S01]  /*16c0*/  FFMA R34, R30, R34, R33 ;  /* 0x000000221e227223 */ /* 0x000fe20000000021 */
[----:B------:R-:W-:Y:S01]  /*16d0*/  FADD R3, -R8, R3 ;  /* 0x0000000308037221 */ /* 0x000fe20000000100 */
[----:B------:R-:W-:Y:S01]  /*16e0*/  FADD R0, -R7, R0 ;  /* 0x0000000007007221 */ /* 0x000fe20000000100 */
[----:B------:R-:W-:Y:S01]  /*16f0*/  SEL R40, R40, RZ, P1 ;  /* 0x000000ff28287207 */ /* 0x000fe20000800000 */
[----:B------:R-:W-:Y:S01]  /*1700*/  FADD R2, -R9, R2 ;  /* 0x0000000209027221 */ /* 0x000fe20000000100 */
[----:B------:R-:W-:Y:S01]  /*1710*/  FADD R34, -R35, R34 ;  /* 0x0000002223227221 */ /* 0x000fe20000000100 */
[----:B------:R-:W-:Y:S01]  /*1720*/  @P4 FFMA R12, R3, R11, R8 ;  /* 0x0000000b030c4223 */ /* 0x000fe20000000008 */
[----:B------:R-:W-:Y:S01]  /*1730*/  SEL R15, R38, RZ, P6 ;  /* 0x000000ff260f7207 */ /* 0x000fe20003000000 */
[----:B------:R-:W-:Y:S01]  /*1740*/  @P5 FFMA R13, R0, R42, R7 ;  /* 0x0000002a000d5223 */ /* 0x000fe20000000007 */
[----:B------:R-:W-:Y:S01]  /*1750*/  @P3 FFMA R14, R2, R43, R9 ;  /* 0x0000002b020e3223 */ /* 0x000fe20000000009 */
[----:B------:R-:W-:Y:S01]  /*1760*/  @P2 FFMA R15, R34, R40, R35 ;  /* 0x00000028220f2223 */ /* 0x000fe20000000023 */
[----:B------:R-:W-:Y:S06]  /*1770*/  @P0 EXIT ;  /* 0x000000000000094d */ /* 0x000fec0003800000 */
[----:B------:R-:W-:Y:S01]  /*1780*/  STG.E.128 desc[UR4][R16.64], R12 ;  /* 0x0000000c10007986 */ /* 0x000fe2000c101d04 */
[----:B------:R-:W-:Y:S05]  /*1790*/  EXIT ;  /* 0x000000000000794d */ /* 0x000fea0003800000 */
.L_x_0:
[----:B------:R-:W-:-:S00]  /*17a0*/  BRA `(.L_x_0) ;  /* 0xfffffffc00fc7947 */ /* 0x000fc0000383ffff */
[----:B------:R-:W-:-:S00]  /*17b0*/  NOP ;  /* 0x0000000000007918 */ /* 0x000fc00000000000 */
        /* <DEDUP_REMOVED lines=12> */
.L_x_1:


//--------------------- .nv.constant0.triton_poi_fused_cat_83 --------------------------
	.section	.nv.constant0.triton_poi_fused_cat_83,"a",@progbits
	.sectionflags	@""
	.align	4
.nv.constant0.triton_poi_fused_cat_83:
	.zero		604
